	.headerflags	@"EF_CUDA_TEXMODE_UNIFIED EF_CUDA_64BIT_ADDRESS EF_CUDA_ACCELERATORS EF_CUDA_SM90 EF_CUDA_VIRTUAL_SM(EF_CUDA_SM90)"
	.elftype	@"ET_EXEC"


//--------------------- .nv.info                  --------------------------
	.section	.nv.info,"",@"SHT_CUDA_INFO"
	.align	4


	//----- nvinfo : EIATTR_REGCOUNT
	.align		4
        /*0000*/ 	.byte	0x04, 0x2f
        /*0002*/ 	.short	(.L_1 - .L_0)
	.align		4
.L_0:
        /*0004*/ 	.word	index@(triton_poi_fused_relu_threshold_backward_10)
        /*0008*/ 	.word	0x0000000e


	//----- nvinfo : EIATTR_MIN_STACK_SIZE
	.align		4
.L_1:
        /*000c*/ 	.byte	0x04, 0x12
        /*000e*/ 	.short	(.L_3 - .L_2)
	.align		4
.L_2:
        /*0010*/ 	.word	index@(triton_poi_fused_relu_threshold_backward_10)
        /*0014*/ 	.word	0x00000000


	//----- nvinfo : EIATTR_FRAME_SIZE
	.align		4
.L_3:
        /*0018*/ 	.byte	0x04, 0x11
        /*001a*/ 	.short	(.L_5 - .L_4)
	.align		4
.L_4:
        /*001c*/ 	.word	index@(triton_poi_fused_relu_threshold_backward_10)
        /*0020*/ 	.word	0x00000000


	//----- nvinfo : EIATTR_MIN_STACK_SIZE
	.align		4
.L_5:
        /*0024*/ 	.byte	0x04, 0x12
        /*0026*/ 	.short	(.L_7 - .L_6)
	.align		4
.L_6:
        /*0028*/ 	.word	index@(triton_poi_fused_relu_threshold_backward_10)
        /*002c*/ 	.word	0x00000000
.L_7:


//--------------------- .nv.info.triton_poi_fused_relu_threshold_backward_10 --------------------------
	.section	.nv.info.triton_poi_fused_relu_threshold_backward_10,"",@"SHT_CUDA_INFO"
	.sectionflags	@""
	.align	4


	//----- nvinfo : EIATTR_CUDA_API_VERSION
	.align		4
        /*0000*/ 	.byte	0x04, 0x37
        /*0002*/ 	.short	(.L_9 - .L_8)
.L_8:
        /*0004*/ 	.word	0x0000007c


	//----- nvinfo : EIATTR_KPARAM_INFO
	.align		4
.L_9:
        /*0008*/ 	.byte	0x04, 0x17
        /*000a*/ 	.short	(.L_11 - .L_10)
.L_10:
        /*000c*/ 	.word	0x00000000
        /*0010*/ 	.short	0x0003
        /*0012*/ 	.short	0x0018
        /*0014*/ 	.byte	0x00, 0xf0, 0x11, 0x00


	//----- nvinfo : EIATTR_KPARAM_INFO
	.align		4
.L_11:
        /*0018*/ 	.byte	0x04, 0x17
        /*001a*/ 	.short	(.L_13 - .L_12)
.L_12:
        /*001c*/ 	.word	0x00000000
        /*0020*/ 	.short	0x0002
        /*0022*/ 	.short	0x0010
        /*0024*/ 	.byte	0x00, 0xf4, 0x21, 0x00


	//----- nvinfo : EIATTR_KPARAM_INFO
	.align		4
.L_13:
        /*0028*/ 	.byte	0x04, 0x17
        /*002a*/ 	.short	(.L_15 - .L_14)
.L_14:
        /*002c*/ 	.word	0x00000000
        /*0030*/ 	.short	0x0001
        /*0032*/ 	.short	0x0008
        /*0034*/ 	.byte	0x00, 0xf4, 0x21, 0x00


	//----- nvinfo : EIATTR_KPARAM_INFO
	.align		4
.L_15:
        /*0038*/ 	.byte	0x04, 0x17
        /*003a*/ 	.short	(.L_17 - .L_16)
.L_16:
        /*003c*/ 	.word	0x00000000
        /*0040*/ 	.short	0x0000
        /*0042*/ 	.short	0x0000
        /*0044*/ 	.byte	0x00, 0xf4, 0x21, 0x00


	//----- nvinfo : EIATTR_SPARSE_MMA_MASK
	.align		4
.L_17:
        /*0048*/ 	.byte	0x03, 0x50
        /*004a*/ 	.short	0x0000


	//----- nvinfo : EIATTR_MAXREG_COUNT
	.align		4
        /*004c*/ 	.byte	0x03, 0x1b
        /*004e*/ 	.short	0x00ff


	//----- nvinfo : EIATTR_EXIT_INSTR_OFFSETS
	.align		4
        /*0050*/ 	.byte	0x04, 0x1c
        /*0052*/ 	.short	(.L_19 - .L_18)


	//   ....[0]....
.L_18:
        /*0054*/ 	.word	0x000001c0


	//   ....[1]....
        /*0058*/ 	.word	0x000001e0


	//----- nvinfo : EIATTR_REQNTID
	.align		4
.L_19:
        /*005c*/ 	.byte	0x04, 0x10
        /*005e*/ 	.short	(.L_21 - .L_20)
.L_20:
        /*0060*/ 	.word	0x00000080
        /*0064*/ 	.word	0x00000001
        /*0068*/ 	.word	0x00000001


	//----- nvinfo : EIATTR_CBANK_PARAM_SIZE
	.align		4
.L_21:
        /*006c*/ 	.byte	0x03, 0x19
        /*006e*/ 	.short	0x001c


	//----- nvinfo : EIATTR_PARAM_CBANK
	.align		4
        /*0070*/ 	.byte	0x04, 0x0a
        /*0072*/ 	.short	(.L_23 - .L_22)
	.align		4
.L_22:
        /*0074*/ 	.word	index@(.nv.constant0.triton_poi_fused_relu_threshold_backward_10)
        /*0078*/ 	.short	0x0210
        /*007a*/ 	.short	0x001c


	//----- nvinfo : EIATTR_SW_WAR
	.align		4
.L_23:
        /*007c*/ 	.byte	0x04, 0x36
        /*007e*/ 	.short	(.L_25 - .L_24)
.L_24:
        /*0080*/ 	.word	0x00000008
.L_25:


//--------------------- .nv.callgraph             --------------------------
	.section	.nv.callgraph,"",@"SHT_CUDA_CALLGRAPH"
	.align	4
	.sectionentsize	8
	.align		4
        /*0000*/ 	.word	0x00000000
	.align		4
        /*0004*/ 	.word	0xffffffff
	.align		4
        /*0008*/ 	.word	0x00000000
	.align		4
        /*000c*/ 	.word	0xfffffffe
	.align		4
        /*0010*/ 	.word	0x00000000
	.align		4
        /*0014*/ 	.word	0xfffffffd
	.align		4
        /*0018*/ 	.word	0x00000000
	.align		4
        /*001c*/ 	.word	0xfffffffc


//--------------------- .text.triton_poi_fused_relu_threshold_backward_10 --------------------------
	.section	.text.triton_poi_fused_relu_threshold_backward_10,"ax",@progbits
	.align	128
        .global         triton_poi_fused_relu_threshold_backward_10
        .type           triton_poi_fused_relu_threshold_backward_10,@function
        .size           triton_poi_fused_relu_threshold_backward_10,(.L_x_1 - triton_poi_fused_relu_threshold_backward_10)
        .other          triton_poi_fused_relu_threshold_backward_10,@"STO_CUDA_ENTRY STV_DEFAULT"
triton_poi_fused_relu_threshold_backward_10:
.text.triton_poi_fused_relu_threshold_backward_10:
[----:B------:R-:W0:Y:S02]  /*0000*/  LDC R1, c[0x0][0x28] ;  /* 0x00000a00ff017b82 */ /* 0x000e240000000800 */
[----:B------:R-:W1:Y:S01]  /*0010*/  S2R R6, SR_TID.X ;  /* 0x0000000000067919 */ /* 0x000e620000002100 */
[----:B------:R-:W2:Y:S01]  /*0020*/  LDC.64 R4, c[0x0][0x218] ;  /* 0x00008600ff047b82 */ /* 0x000ea20000000a00 */
[----:B------:R-:W-:Y:S01]  /*0030*/  ULDC.64 UR4, c[0x0][0x208] ;  /* 0x0000820000047ab9 */ /* 0x000fe20000000a00 */
[----:B------:R-:W-:Y:S01]  /*0040*/  ULDC.64 UR6, c[0x0][0x220] ;  /* 0x0000880000067ab9 */ /* 0x000fe20000000a00 */
[----:B------:R-:W3:Y:S05]  /*0050*/  S2R R7, SR_CTAID.X ;  /* 0x0000000000077919 */ /* 0x000eea0000002500 */
[----:B------:R-:W4:Y:S01]  /*0060*/  LDC.64 R2, c[0x0][0x210] ;  /* 0x00008400ff027b82 */ /* 0x000f220000000a00 */
[----:B-1----:R-:W-:-:S05]  /*0070*/  LOP3.LUT R6, R6, 0x7f, RZ, 0xc0, !PT ;  /* 0x0000007f06067812 */ /* 0x002fca00078ec0ff */
[----:B---3--:R-:W-:Y:S02]  /*0080*/  IMAD R7, R7, 0x80, R6 ;  /* 0x0000008007077824 */ /* 0x008fe400078e0206 */
[----:B------:R-:W-:Y:S02]  /*0090*/  IMAD.MOV.U32 R6, RZ, RZ, RZ ;  /* 0x000000ffff067224 */ /* 0x000fe400078e00ff */
[C---:B----4-:R-:W-:Y:S01]  /*00a0*/  IMAD.WIDE R2, R7.reuse, 0x4, R2 ;  /* 0x0000000407027825 */ /* 0x050fe200078e0202 */
[----:B------:R-:W-:-:S03]  /*00b0*/  ISETP.GE.AND P0, PT, R7, 0x70, PT ;  /* 0x000000700700780c */ /* 0x000fc60003f06270 */
[----:B------:R-:W-:-:S05]  /*00c0*/  IMAD.HI R0, R7, -0x6db6db6d, R6 ;  /* 0x9249249307007827 */ /* 0x000fca00078e0206 */
[----:B------:R-:W-:-:S04]  /*00d0*/  SHF.R.U32.HI R9, RZ, 0x1f, R0 ;  /* 0x0000001fff097819 */ /* 0x000fc80000011600 */
[----:B------:R-:W-:Y:S01]  /*00e0*/  LEA.HI.SX32 R9, R0, R9, 0x1e ;  /* 0x0000000900097211 */ /* 0x000fe200078ff2ff */
[----:B------:R-:W-:-:S04]  /*00f0*/  IMAD.MOV.U32 R0, RZ, RZ, RZ ;  /* 0x000000ffff007224 */ /* 0x000fc800078e00ff */
[----:B--2---:R-:W-:Y:S02]  /*0100*/  IMAD.WIDE R4, R9, 0x4, R4 ;  /* 0x0000000409047825 */ /* 0x004fe400078e0204 */
[----:B------:R-:W2:Y:S02]  /*0110*/  @!P0 LDG.E R0, desc[UR4][R2.64] ;  /* 0x0000000402008981 */ /* 0x000ea4000c1e1900 */
[----:B------:R-:W-:-:S06]  /*0120*/  IMAD.MOV.U32 R9, RZ, RZ, RZ ;  /* 0x000000ffff097224 */ /* 0x000fcc00078e00ff */
[----:B------:R-:W2:Y:S02]  /*0130*/  @!P0 LDG.E.EL R9, desc[UR4][R4.64] ;  /* 0x0000000404098981 */ /* 0x000ea4000c2e1900 */
[----:B--2---:R-:W-:Y:S01]  /*0140*/  FADD R6, R9, R0 ;  /* 0x0000000009067221 */ /* 0x004fe20000000000 */
[----:B------:R-:W-:-:S04]  /*0150*/  FSETP.GEU.AND P1, PT, R0, -R9, PT ;  /* 0x800000090000720b */ /* 0x000fc80003f2e000 */
[----:B------:R-:W-:Y:S02]  /*0160*/  FSEL R9, R6, RZ, P1 ;  /* 0x000000ff06097208 */ /* 0x000fe40000800000 */
[----:B------:R-:W-:Y:S02]  /*0170*/  IADD3 R6, P1, R7, UR6, RZ ;  /* 0x0000000607067c10 */ /* 0x000fe4000ff3e0ff */
[----:B------:R-:W-:Y:S01]  /*0180*/  FSETP.GTU.AND P2, PT, R9, RZ, PT ;  /* 0x000000ff0900720b */ /* 0x000fe20003f4c000 */
[----:B------:R1:W-:Y:S01]  /*0190*/  @!P0 STG.E desc[UR4][R2.64], R9 ;  /* 0x0000000902008986 */ /* 0x0003e2000c101904 */
[----:B------:R-:W-:Y:S02]  /*01a0*/  LEA.HI.X.SX32 R7, R7, UR7, 0x1, P1 ;  /* 0x0000000707077c11 */ /* 0x000fe400088f0eff */
[----:B------:R-:W-:Y:S01]  /*01b0*/  SEL R11, RZ, 0x1, P2 ;  /* 0x00000001ff0b7807 */ /* 0x000fe20001000000 */
[----:B------:R-:W-:Y:S08]  /*01c0*/  @P0 EXIT ;  /* 0x000000000000094d */ /* 0x000ff00003800000 */
[----:B------:R-:W-:Y:S01]  /*01d0*/  STG.E.U8 desc[UR4][R6.64], R11 ;  /* 0x0000000b06007986 */ /* 0x000fe2000c101104 */
[----:B------:R-:W-:Y:S05]  /*01e0*/  EXIT ;  /* 0x000000000000794d */ /* 0x000fea0003800000 */
.L_x_0:
[----:B------:R-:W-:-:S00]  /*01f0*/  BRA `(.L_x_0) ;  /* 0xfffffffc00fc7947 */ /* 0x000fc0000383ffff */
[----:B------:R-:W-:-:S00]  /*0200*/  NOP ;  /* 0x0000000000007918 */ /* 0x000fc00000000000 */
[----:B------:R-:W-:-:S00]  /*0210*/  NOP ;  /* 0x0000000000007918 */ /* 0x000fc00000000000 */
[----:B------:R-:W-:-:S00]  /*0220*/  NOP ;  /* 0x0000000000007918 */ /* 0x000fc00000000000 */
[----:B------:R-:W-:-:S00]  /*0230*/  NOP ;  /* 0x0000000000007918 */ /* 0x000fc00000000000 */
[----:B------:R-:W-:-:S00]  /*0240*/  NOP ;  /* 0x0000000000007918 */ /* 0x000fc00000000000 */
[----:B------:R-:W-:-:S00]  /*0250*/  NOP ;  /* 0x0000000000007918 */ /* 0x000fc00000000000 */
[----:B------:R-:W-:-:S00]  /*0260*/  NOP ;  /* 0x0000000000007918 */ /* 0x000fc00000000000 */
[----:B------:R-:W-:-:S00]  /*0270*/  NOP ;  /* 0x0000000000007918 */ /* 0x000fc00000000000 */
.L_x_1:


//--------------------- .nv.constant0.triton_poi_fused_relu_threshold_backward_10 --------------------------
	.section	.nv.constant0.triton_poi_fused_relu_threshold_backward_10,"a",@progbits
	.sectionflags	@""
	.align	4
.nv.constant0.triton_poi_fused_relu_threshold_backward_10:
	.zero		556
